	.headerflags	@"EF_CUDA_TEXMODE_UNIFIED EF_CUDA_64BIT_ADDRESS EF_CUDA_ACCELERATORS EF_CUDA_SM90 EF_CUDA_VIRTUAL_SM(EF_CUDA_SM90)"
	.elftype	@"ET_EXEC"


//--------------------- .nv.info                  --------------------------
	.section	.nv.info,"",@"SHT_CUDA_INFO"
	.align	4


	//----- nvinfo : EIATTR_REGCOUNT
	.align		4
        /*0000*/ 	.byte	0x04, 0x2f
        /*0002*/ 	.short	(.L_4 - .L_3)
	.align		4
.L_3:
        /*0004*/ 	.word	index@(triton_per_fused_gather_sort_0)
        /*0008*/ 	.word	0x00000018


	//----- nvinfo : EIATTR_MIN_STACK_SIZE
	.align		4
.L_4:
        /*000c*/ 	.byte	0x04, 0x12
        /*000e*/ 	.short	(.L_6 - .L_5)
	.align		4
.L_5:
        /*0010*/ 	.word	index@(triton_per_fused_gather_sort_0)
        /*0014*/ 	.word	0x00000000


	//----- nvinfo : EIATTR_FRAME_SIZE
	.align		4
.L_6:
        /*0018*/ 	.byte	0x04, 0x11
        /*001a*/ 	.short	(.L_8 - .L_7)
	.align		4
.L_7:
        /*001c*/ 	.word	index@(triton_per_fused_gather_sort_0)
        /*0020*/ 	.word	0x00000000


	//----- nvinfo : EIATTR_MIN_STACK_SIZE
	.align		4
.L_8:
        /*0024*/ 	.byte	0x04, 0x12
        /*0026*/ 	.short	(.L_10 - .L_9)
	.align		4
.L_9:
        /*0028*/ 	.word	index@(triton_per_fused_gather_sort_0)
        /*002c*/ 	.word	0x00000000
.L_10:


//--------------------- .nv.info.triton_per_fused_gather_sort_0 --------------------------
	.section	.nv.info.triton_per_fused_gather_sort_0,"",@"SHT_CUDA_INFO"
	.sectionflags	@""
	.align	4


	//----- nvinfo : EIATTR_CUDA_API_VERSION
	.align		4
        /*0000*/ 	.byte	0x04, 0x37
        /*0002*/ 	.short	(.L_12 - .L_11)
.L_11:
        /*0004*/ 	.word	0x0000007c


	//----- nvinfo : EIATTR_KPARAM_INFO
	.align		4
.L_12:
        /*0008*/ 	.byte	0x04, 0x17
        /*000a*/ 	.short	(.L_14 - .L_13)
.L_13:
        /*000c*/ 	.word	0x00000000
        /*0010*/ 	.short	0x0004
        /*0012*/ 	.short	0x001c
        /*0014*/ 	.byte	0x00, 0xf0, 0x11, 0x00


	//----- nvinfo : EIATTR_KPARAM_INFO
	.align		4
.L_14:
        /*0018*/ 	.byte	0x04, 0x17
        /*001a*/ 	.short	(.L_16 - .L_15)
.L_15:
        /*001c*/ 	.word	0x00000000
        /*0020*/ 	.short	0x0003
        /*0022*/ 	.short	0x0018
        /*0024*/ 	.byte	0x00, 0xf0, 0x11, 0x00


	//----- nvinfo : EIATTR_KPARAM_INFO
	.align		4
.L_16:
        /*0028*/ 	.byte	0x04, 0x17
        /*002a*/ 	.short	(.L_18 - .L_17)
.L_17:
        /*002c*/ 	.word	0x00000000
        /*0030*/ 	.short	0x0002
        /*0032*/ 	.short	0x0010
        /*0034*/ 	.byte	0x00, 0xf4, 0x21, 0x00


	//----- nvinfo : EIATTR_KPARAM_INFO
	.align		4
.L_18:
        /*0038*/ 	.byte	0x04, 0x17
        /*003a*/ 	.short	(.L_20 - .L_19)
.L_19:
        /*003c*/ 	.word	0x00000000
        /*0040*/ 	.short	0x0001
        /*0042*/ 	.short	0x0008
        /*0044*/ 	.byte	0x00, 0xf4, 0x21, 0x00


	//----- nvinfo : EIATTR_KPARAM_INFO
	.align		4
.L_20:
        /*0048*/ 	.byte	0x04, 0x17
        /*004a*/ 	.short	(.L_22 - .L_21)
.L_21:
        /*004c*/ 	.word	0x00000000
        /*0050*/ 	.short	0x0000
        /*0052*/ 	.short	0x0000
        /*0054*/ 	.byte	0x00, 0xf4, 0x21, 0x00


	//----- nvinfo : EIATTR_SPARSE_MMA_MASK
	.align		4
.L_22:
        /*0058*/ 	.byte	0x03, 0x50
        /*005a*/ 	.short	0x0000


	//----- nvinfo : EIATTR_MAXREG_COUNT
	.align		4
        /*005c*/ 	.byte	0x03, 0x1b
        /*005e*/ 	.short	0x00ff


	//----- nvinfo : EIATTR_EXTERNS
	.align		4
        /*0060*/ 	.byte	0x04, 0x0f
        /*0062*/ 	.short	(.L_24 - .L_23)


	//   ....[0]....
	.align		4
.L_23:
        /*0064*/ 	.word	index@(__assertfail)


	//----- nvinfo : EIATTR_COOP_GROUP_MASK_REGIDS
	.align		4
.L_24:
        /*0068*/ 	.byte	0x04, 0x29
        /*006a*/ 	.short	(.L_26 - .L_25)


	//   ....[0]....
.L_25:
        /*006c*/ 	.word	0xffffffff


	//   ....[1]....
        /*0070*/ 	.word	0xffffffff


	//   ....[2]....
        /*0074*/ 	.word	0xffffffff


	//   ....[3]....
        /*0078*/ 	.word	0xffffffff


	//   ....[4]....
        /*007c*/ 	.word	0xffffffff


	//   ....[5]....
        /*0080*/ 	.word	0xffffffff


	//   ....[6]....
        /*0084*/ 	.word	0xffffffff


	//   ....[7]....
        /*0088*/ 	.word	0xffffffff


	//   ....[8]....
        /*008c*/ 	.word	0xffffffff


	//   ....[9]....
        /*0090*/ 	.word	0xffffffff


	//   ....[10]....
        /*0094*/ 	.word	0xffffffff


	//   ....[11]....
        /*0098*/ 	.word	0xffffffff


	//----- nvinfo : EIATTR_COOP_GROUP_INSTR_OFFSETS
	.align		4
.L_26:
        /*009c*/ 	.byte	0x04, 0x28
        /*009e*/ 	.short	(.L_28 - .L_27)


	//   ....[0]....
.L_27:
        /*00a0*/ 	.word	0x00000170


	//   ....[1]....
        /*00a4*/ 	.word	0x000001a0


	//   ....[2]....
        /*00a8*/ 	.word	0x000001c0


	//   ....[3]....
        /*00ac*/ 	.word	0x000001e0


	//   ....[4]....
        /*00b0*/ 	.word	0x00000350


	//   ....[5]....
        /*00b4*/ 	.word	0x00000360


	//   ....[6]....
        /*00b8*/ 	.word	0x00000370


	//   ....[7]....
        /*00bc*/ 	.word	0x00000380


	//   ....[8]....
        /*00c0*/ 	.word	0x000004b0


	//   ....[9]....
        /*00c4*/ 	.word	0x000004c0


	//   ....[10]....
        /*00c8*/ 	.word	0x000004d0


	//   ....[11]....
        /*00cc*/ 	.word	0x000004e0


	//----- nvinfo : EIATTR_SYSCALL_OFFSETS
	.align		4
.L_28:
        /*00d0*/ 	.byte	0x04, 0x46
        /*00d2*/ 	.short	(.L_30 - .L_29)


	//   ....[0]....
.L_29:
        /*00d4*/ 	.word	0x00000720


	//----- nvinfo : EIATTR_EXIT_INSTR_OFFSETS
	.align		4
.L_30:
        /*00d8*/ 	.byte	0x04, 0x1c
        /*00da*/ 	.short	(.L_32 - .L_31)


	//   ....[0]....
.L_31:
        /*00dc*/ 	.word	0x00000810


	//   ....[1]....
        /*00e0*/ 	.word	0x00000830


	//----- nvinfo : EIATTR_REQNTID
	.align		4
.L_32:
        /*00e4*/ 	.byte	0x04, 0x10
        /*00e6*/ 	.short	(.L_34 - .L_33)
.L_33:
        /*00e8*/ 	.word	0x00000040
        /*00ec*/ 	.word	0x00000001
        /*00f0*/ 	.word	0x00000001


	//----- nvinfo : EIATTR_CRS_STACK_SIZE
	.align		4
.L_34:
        /*00f4*/ 	.byte	0x04, 0x1e
        /*00f6*/ 	.short	(.L_36 - .L_35)
.L_35:
        /*00f8*/ 	.word	0x00000000


	//----- nvinfo : EIATTR_CBANK_PARAM_SIZE
	.align		4
.L_36:
        /*00fc*/ 	.byte	0x03, 0x19
        /*00fe*/ 	.short	0x0020


	//----- nvinfo : EIATTR_PARAM_CBANK
	.align		4
        /*0100*/ 	.byte	0x04, 0x0a
        /*0102*/ 	.short	(.L_38 - .L_37)
	.align		4
.L_37:
        /*0104*/ 	.word	index@(.nv.constant0.triton_per_fused_gather_sort_0)
        /*0108*/ 	.short	0x0210
        /*010a*/ 	.short	0x0020


	//----- nvinfo : EIATTR_SW_WAR
	.align		4
.L_38:
        /*010c*/ 	.byte	0x04, 0x36
        /*010e*/ 	.short	(.L_40 - .L_39)
.L_39:
        /*0110*/ 	.word	0x00000008
.L_40:


//--------------------- .nv.callgraph             --------------------------
	.section	.nv.callgraph,"",@"SHT_CUDA_CALLGRAPH"
	.align	4
	.sectionentsize	8
	.align		4
        /*0000*/ 	.word	0x00000000
	.align		4
        /*0004*/ 	.word	0xffffffff
	.align		4
        /*0008*/ 	.word	index@(triton_per_fused_gather_sort_0)
	.align		4
        /*000c*/ 	.word	index@(__assertfail)
	.align		4
        /*0010*/ 	.word	0x00000000
	.align		4
        /*0014*/ 	.word	0xfffffffe
	.align		4
        /*0018*/ 	.word	0x00000000
	.align		4
        /*001c*/ 	.word	0xfffffffd
	.align		4
        /*0020*/ 	.word	0x00000000
	.align		4
        /*0024*/ 	.word	0xfffffffc


//--------------------- .nv.constant4             --------------------------
	.section	.nv.constant4,"a",@progbits
	.align	8
	.align		8
.nv.constant4:
        /*0000*/ 	.dword	__assertfail
	.align		8
        /*0008*/ 	.dword	assertFunc_0
	.align		8
        /*0010*/ 	.dword	assertFile_0
	.align		8
        /*0018*/ 	.dword	assertMessage_0


//--------------------- .text.triton_per_fused_gather_sort_0 --------------------------
	.section	.text.triton_per_fused_gather_sort_0,"ax",@progbits
	.sectionflags	@"SHF_BARRIERS=1"
	.align	128
        .global         triton_per_fused_gather_sort_0
        .type           triton_per_fused_gather_sort_0,@function
        .size           triton_per_fused_gather_sort_0,(.L_x_2 - triton_per_fused_gather_sort_0)
        .other          triton_per_fused_gather_sort_0,@"STO_CUDA_ENTRY STV_DEFAULT"
triton_per_fused_gather_sort_0:
.text.triton_per_fused_gather_sort_0:
[----:B------:R-:W0:Y:S02]  /*0000*/  LDC R1, c[0x0][0x28] ;  /* 0x00000a00ff017b82 */ /* 0x000e240000000800 */
[----:B------:R-:W1:Y:S01]  /*0010*/  S2R R0, SR_TID.X ;  /* 0x0000000000007919 */ /* 0x000e620000002100 */
[----:B------:R-:W2:Y:S01]  /*0020*/  S2UR UR4, SR_CTAID.X ;  /* 0x00000000000479c3 */ /* 0x000ea20000002500 */
[----:B------:R-:W-:-:S07]  /*0030*/  CS2R R10, SRZ ;  /* 0x00000000000a7805 */ /* 0x000fce000001ff00 */
[----:B------:R-:W3:Y:S01]  /*0040*/  LDC.64 R12, c[0x0][0x210] ;  /* 0x00008400ff0c7b82 */ /* 0x000ee20000000a00 */
[----:B--2---:R-:W-:Y:S01]  /*0050*/  USHF.L.U32 UR4, UR4, 0x3, URZ ;  /* 0x0000000304047899 */ /* 0x004fe2000800063f */
[----:B-1----:R-:W-:-:S04]  /*0060*/  SHF.R.U32.HI R9, RZ, 0x2, R0 ;  /* 0x00000002ff097819 */ /* 0x002fc80000011600 */
[----:B------:R-:W-:-:S04]  /*0070*/  SGXT.U32 R9, R9, 0x3 ;  /* 0x000000030909781a */ /* 0x000fc80000000000 */
[----:B------:R-:W-:Y:S01]  /*0080*/  LOP3.LUT R9, R9, UR4, RZ, 0xfc, !PT ;  /* 0x0000000409097c12 */ /* 0x000fe2000f8efcff */
[----:B------:R-:W-:-:S03]  /*0090*/  ULDC.64 UR4, c[0x0][0x208] ;  /* 0x0000820000047ab9 */ /* 0x000fc60000000a00 */
[C---:B------:R-:W-:Y:S01]  /*00a0*/  ISETP.GE.AND P1, PT, R9.reuse, 0x100, PT ;  /* 0x000001000900780c */ /* 0x040fe20003f26270 */
[----:B------:R-:W-:-:S05]  /*00b0*/  IMAD.SHL.U32 R15, R9, 0x4, RZ ;  /* 0x00000004090f7824 */ /* 0x000fca00078e00ff */
[----:B------:R-:W-:-:S05]  /*00c0*/  LOP3.LUT R14, R15, 0x3, R0, 0xf8, !PT ;  /* 0x000000030f0e7812 */ /* 0x000fca00078ef800 */
[----:B---3--:R-:W-:-:S05]  /*00d0*/  IMAD.WIDE R12, R14, 0x8, R12 ;  /* 0x000000080e0c7825 */ /* 0x008fca00078e020c */
[----:B------:R-:W2:Y:S01]  /*00e0*/  @!P1 LDG.E.64 R10, desc[UR4][R12.64] ;  /* 0x000000040c0a9981 */ /* 0x000ea2000c1e1b00 */
[----:B------:R-:W-:Y:S02]  /*00f0*/  LOP3.LUT R7, R0, 0x1, RZ, 0xc, !PT ;  /* 0x0000000100077812 */ /* 0x000fe400078e0cff */
[----:B------:R-:W-:Y:S02]  /*0100*/  LOP3.LUT R6, R0, 0x1, RZ, 0xc0, !PT ;  /* 0x0000000100067812 */ /* 0x000fe400078ec0ff */
[----:B--2---:R-:W-:Y:S02]  /*0110*/  SEL R10, R10, RZ, !P1 ;  /* 0x000000ff0a0a7207 */ /* 0x004fe40004800000 */
[----:B------:R-:W-:-:S03]  /*0120*/  SEL R8, R11, RZ, !P1 ;  /* 0x000000ff0b087207 */ /* 0x000fc60004800000 */
[----:B------:R-:W-:-:S04]  /*0130*/  IMAD.WIDE.U32 R4, R10, R7, RZ ;  /* 0x000000070a047225 */ /* 0x000fc800078e00ff */
[----:B------:R-:W-:Y:S02]  /*0140*/  IMAD R11, R8, R7, RZ ;  /* 0x00000007080b7224 */ /* 0x000fe400078e02ff */
[----:B------:R-:W-:-:S04]  /*0150*/  IMAD.WIDE.U32 R2, R10, R6, RZ ;  /* 0x000000060a027225 */ /* 0x000fc800078e00ff */
[----:B------:R-:W-:Y:S01]  /*0160*/  IMAD R17, R8, R6, RZ ;  /* 0x0000000608117224 */ /* 0x000fe200078e02ff */
[----:B------:R-:W1:Y:S01]  /*0170*/  SHFL.BFLY PT, R13, R2, 0x1, 0x1f ;  /* 0x0c201f00020d7f89 */ /* 0x000e6200000e0000 */
[----:B------:R-:W-:Y:S02]  /*0180*/  IMAD.IADD R18, R5, 0x1, R11 ;  /* 0x0000000105127824 */ /* 0x000fe400078e020b */
[----:B------:R-:W-:Y:S01]  /*0190*/  IMAD.IADD R17, R3, 0x1, R17 ;  /* 0x0000000103117824 */ /* 0x000fe200078e0211 */
[----:B------:R-:W2:Y:S01]  /*01a0*/  SHFL.BFLY PT, R5, R4, 0x1, 0x1f ;  /* 0x0c201f0004057f89 */ /* 0x000ea200000e0000 */
[----:B------:R-:W-:-:S03]  /*01b0*/  SHF.R.U32.HI R3, RZ, 0x1, R0 ;  /* 0x00000001ff037819 */ /* 0x000fc60000011600 */
[----:B------:R-:W3:Y:S01]  /*01c0*/  SHFL.BFLY PT, R11, R18, 0x1, 0x1f ;  /* 0x0c201f00120b7f89 */ /* 0x000ee200000e0000 */
[----:B------:R-:W-:-:S03]  /*01d0*/  LOP3.LUT R3, R3, 0x1, RZ, 0xc0, !PT ;  /* 0x0000000103037812 */ /* 0x000fc600078ec0ff */
[----:B------:R-:W4:Y:S01]  /*01e0*/  SHFL.BFLY PT, R12, R17, 0x1, 0x1f ;  /* 0x0c201f00110c7f89 */ /* 0x000f2200000e0000 */
[----:B------:R-:W-:Y:S02]  /*01f0*/  ISETP.NE.U32.AND P0, PT, R3, 0x1, PT ;  /* 0x000000010300780c */ /* 0x000fe40003f05070 */
[----:B-1----:R-:W-:Y:S02]  /*0200*/  IADD3 R13, P3, R13, R2, RZ ;  /* 0x000000020d0d7210 */ /* 0x002fe40007f7e0ff */
[----:B--2---:R-:W-:Y:S02]  /*0210*/  IADD3 R16, P2, R5, R4, RZ ;  /* 0x0000000405107210 */ /* 0x004fe40007f5e0ff */
[----:B------:R-:W-:Y:S02]  /*0220*/  SHF.R.U32.HI R5, RZ, 0x1, R0 ;  /* 0x00000001ff057819 */ /* 0x000fe40000011600 */
[----:B------:R-:W-:Y:S01]  /*0230*/  LOP3.LUT R3, R13, R16, RZ, 0x3c, !PT ;  /* 0x000000100d037212 */ /* 0x000fe200078e3cff */
[----:B---3--:R-:W-:Y:S01]  /*0240*/  IMAD.X R11, R11, 0x1, R18, P2 ;  /* 0x000000010b0b7824 */ /* 0x008fe200010e0612 */
[----:B------:R-:W-:Y:S01]  /*0250*/  ISETP.LE.U32.AND P2, PT, R16, R13, PT ;  /* 0x0000000d1000720c */ /* 0x000fe20003f43070 */
[----:B----4-:R-:W-:Y:S01]  /*0260*/  IMAD.X R12, R12, 0x1, R17, P3 ;  /* 0x000000010c0c7824 */ /* 0x010fe200018e0611 */
[----:B------:R-:W-:-:S04]  /*0270*/  SGXT.U32 R5, R5, 0x1 ;  /* 0x000000010505781a */ /* 0x000fc80000000000 */
[----:B------:R-:W-:Y:S02]  /*0280*/  ISETP.LE.XOR.EX P0, PT, R11, R12, !P0, P2 ;  /* 0x0000000c0b00720c */ /* 0x000fe40004703b20 */
[----:B------:R-:W-:Y:S02]  /*0290*/  LOP3.LUT R11, R12, R11, RZ, 0x3c, !PT ;  /* 0x0000000b0c0b7212 */ /* 0x000fe400078e3cff */
[----:B------:R-:W-:Y:S02]  /*02a0*/  SEL R3, R3, RZ, !P0 ;  /* 0x000000ff03037207 */ /* 0x000fe40004000000 */
[----:B------:R-:W-:Y:S02]  /*02b0*/  SEL R11, R11, RZ, !P0 ;  /* 0x000000ff0b0b7207 */ /* 0x000fe40004000000 */
[----:B------:R-:W-:Y:S02]  /*02c0*/  LOP3.LUT R13, R5, 0x1, RZ, 0x3c, !PT ;  /* 0x00000001050d7812 */ /* 0x000fe400078e3cff */
[----:B------:R-:W-:-:S02]  /*02d0*/  LOP3.LUT R8, R11, R8, RZ, 0x3c, !PT ;  /* 0x000000080b087212 */ /* 0x000fc400078e3cff */
[----:B------:R-:W-:-:S03]  /*02e0*/  LOP3.LUT R10, R3, R10, RZ, 0x3c, !PT ;  /* 0x0000000a030a7212 */ /* 0x000fc600078e3cff */
[-C--:B------:R-:W-:Y:S02]  /*02f0*/  IMAD R11, R8, R13.reuse, RZ ;  /* 0x0000000d080b7224 */ /* 0x080fe400078e02ff */
[----:B------:R-:W-:-:S04]  /*0300*/  IMAD.WIDE.U32 R2, R10, R13, RZ ;  /* 0x0000000d0a027225 */ /* 0x000fc800078e00ff */
[-C--:B------:R-:W-:Y:S02]  /*0310*/  IMAD R17, R8, R5.reuse, RZ ;  /* 0x0000000508117224 */ /* 0x080fe400078e02ff */
[----:B------:R-:W-:-:S04]  /*0320*/  IMAD.WIDE.U32 R4, R10, R5, RZ ;  /* 0x000000050a047225 */ /* 0x000fc800078e00ff */
[----:B------:R-:W-:Y:S02]  /*0330*/  IMAD.IADD R18, R3, 0x1, R11 ;  /* 0x0000000103127824 */ /* 0x000fe400078e020b */
[----:B------:R-:W-:Y:S01]  /*0340*/  IMAD.IADD R17, R5, 0x1, R17 ;  /* 0x0000000105117824 */ /* 0x000fe200078e0211 */
[----:B------:R-:W1:Y:S04]  /*0350*/  SHFL.BFLY PT, R3, R2, 0x2, 0x1f ;  /* 0x0c401f0002037f89 */ /* 0x000e6800000e0000 */
[----:B------:R-:W2:Y:S04]  /*0360*/  SHFL.BFLY PT, R11, R4, 0x2, 0x1f ;  /* 0x0c401f00040b7f89 */ /* 0x000ea800000e0000 */
[----:B------:R-:W3:Y:S04]  /*0370*/  SHFL.BFLY PT, R5, R18, 0x2, 0x1f ;  /* 0x0c401f0012057f89 */ /* 0x000ee800000e0000 */
[----:B------:R-:W4:Y:S01]  /*0380*/  SHFL.BFLY PT, R12, R17, 0x2, 0x1f ;  /* 0x0c401f00110c7f89 */ /* 0x000f2200000e0000 */
[----:B-1----:R-:W-:-:S02]  /*0390*/  IADD3 R16, P0, R3, R2, RZ ;  /* 0x0000000203107210 */ /* 0x002fc40007f1e0ff */
[----:B--2---:R-:W-:-:S03]  /*03a0*/  IADD3 R11, P2, R11, R4, RZ ;  /* 0x000000040b0b7210 */ /* 0x004fc60007f5e0ff */
[----:B---3--:R-:W-:Y:S01]  /*03b0*/  IMAD.X R5, R5, 0x1, R18, P0 ;  /* 0x0000000105057824 */ /* 0x008fe200000e0612 */
[CC--:B------:R-:W-:Y:S02]  /*03c0*/  ISETP.GT.U32.AND P0, PT, R16.reuse, R11.reuse, PT ;  /* 0x0000000b1000720c */ /* 0x0c0fe40003f04070 */
[----:B------:R-:W-:Y:S01]  /*03d0*/  LOP3.LUT R3, R16, R11, RZ, 0x3c, !PT ;  /* 0x0000000b10037212 */ /* 0x000fe200078e3cff */
[----:B----4-:R-:W-:-:S05]  /*03e0*/  IMAD.X R12, R12, 0x1, R17, P2 ;  /* 0x000000010c0c7824 */ /* 0x010fca00010e0611 */
[CC--:B------:R-:W-:Y:S02]  /*03f0*/  ISETP.GT.AND.EX P0, PT, R5.reuse, R12.reuse, PT, P0 ;  /* 0x0000000c0500720c */ /* 0x0c0fe40003f04300 */
[----:B------:R-:W-:Y:S02]  /*0400*/  LOP3.LUT R13, R5, R12, RZ, 0x3c, !PT ;  /* 0x0000000c050d7212 */ /* 0x000fe400078e3cff */
[----:B------:R-:W-:Y:S02]  /*0410*/  SEL R3, R3, RZ, P0 ;  /* 0x000000ff03037207 */ /* 0x000fe40000000000 */
[----:B------:R-:W-:Y:S02]  /*0420*/  SEL R13, R13, RZ, P0 ;  /* 0x000000ff0d0d7207 */ /* 0x000fe40000000000 */
[----:B------:R-:W-:Y:S02]  /*0430*/  LOP3.LUT R10, R3, R10, RZ, 0x3c, !PT ;  /* 0x0000000a030a7212 */ /* 0x000fe400078e3cff */
[----:B------:R-:W-:-:S03]  /*0440*/  LOP3.LUT R13, R13, R8, RZ, 0x3c, !PT ;  /* 0x000000080d0d7212 */ /* 0x000fc600078e3cff */
[----:B------:R-:W-:-:S04]  /*0450*/  IMAD.WIDE.U32 R2, R10, R7, RZ ;  /* 0x000000070a027225 */ /* 0x000fc800078e00ff */
[C---:B------:R-:W-:Y:S02]  /*0460*/  IMAD R11, R13.reuse, R7, RZ ;  /* 0x000000070d0b7224 */ /* 0x040fe400078e02ff */
        /* <DEDUP_REMOVED lines=19> */
[----:B------:R-:W-:-:S04]  /*05a0*/  LOP3.LUT R4, R4, R13, RZ, 0x3c, !PT ;  /* 0x0000000d04047212 */ /* 0x000fc800078e3cff */
[----:B------:R-:W-:-:S04]  /*05b0*/  SHF.R.U32.HI R2, RZ, 0x1d, R4 ;  /* 0x0000001dff027819 */ /* 0x000fc80000011604 */
[----:B------:R-:W-:-:S04]  /*05c0*/  LOP3.LUT R2, R2, 0x4, RZ, 0xc0, !PT ;  /* 0x0000000402027812 */ /* 0x000fc800078ec0ff */
[----:B------:R-:W-:-:S05]  /*05d0*/  IADD3 R16, P0, R2, R3, RZ ;  /* 0x0000000302107210 */ /* 0x000fca0007f1e0ff */
[----:B------:R-:W-:Y:S01]  /*05e0*/  IMAD.X R17, RZ, RZ, R4, P0 ;  /* 0x000000ffff117224 */ /* 0x000fe200000e0604 */
[----:B------:R-:W-:-:S04]  /*05f0*/  ISETP.GE.U32.AND P0, PT, R16, 0x4, PT ;  /* 0x000000041000780c */ /* 0x000fc80003f06070 */
[----:B------:R-:W-:-:S04]  /*0600*/  ISETP.GE.U32.AND.EX P0, PT, R17, RZ, PT, P0 ;  /* 0x000000ff1100720c */ /* 0x000fc80003f06100 */
[----:B------:R-:W-:-:S13]  /*0610*/  ISETP.GT.OR P0, PT, R9, 0xff, !P0 ;  /* 0x000000ff0900780c */ /* 0x000fda0004704670 */
[----:B------:R-:W-:Y:S05]  /*0620*/  @P0 BRA `(.L_x_0) ;  /* 0x0000000000400947 */ /* 0x000fea0003800000 */
[----:B------:R-:W-:Y:S01]  /*0630*/  MOV R2, 0x0 ;  /* 0x0000000000027802 */ /* 0x000fe20000000f00 */
[----:B------:R-:W-:Y:S01]  /*0640*/  ULDC.64 UR6, c[0x4][0x18] ;  /* 0x0100060000067ab9 */ /* 0x000fe20000000a00 */
[----:B------:R-:W-:Y:S01]  /*0650*/  ULDC.64 UR8, c[0x4][0x8] ;  /* 0x0100020000087ab9 */ /* 0x000fe20000000a00 */
[----:B------:R-:W-:Y:S02]  /*0660*/  IMAD.U32 R4, RZ, RZ, UR6 ;  /* 0x00000006ff047e24 */ /* 0x000fe4000f8e00ff */
[----:B------:R-:W-:Y:S01]  /*0670*/  IMAD.U32 R5, RZ, RZ, UR7 ;  /* 0x00000007ff057e24 */ /* 0x000fe2000f8e00ff */
[----:B------:R-:W1:Y:S01]  /*0680*/  LDC.64 R2, c[0x4][R2] ;  /* 0x0100000002027b82 */ /* 0x000e620000000a00 */
[----:B------:R-:W-:Y:S01]  /*0690*/  ULDC.64 UR6, c[0x4][0x10] ;  /* 0x0100040000067ab9 */ /* 0x000fe20000000a00 */
[----:B------:R-:W-:Y:S02]  /*06a0*/  IMAD.U32 R10, RZ, RZ, UR8 ;  /* 0x00000008ff0a7e24 */ /* 0x000fe4000f8e00ff */
[----:B------:R-:W-:-:S02]  /*06b0*/  IMAD.U32 R6, RZ, RZ, UR6 ;  /* 0x00000006ff067e24 */ /* 0x000fc4000f8e00ff */
[----:B------:R-:W-:Y:S02]  /*06c0*/  IMAD.U32 R7, RZ, RZ, UR7 ;  /* 0x00000007ff077e24 */ /* 0x000fe4000f8e00ff */
[----:B------:R-:W-:Y:S02]  /*06d0*/  IMAD.U32 R11, RZ, RZ, UR9 ;  /* 0x00000009ff0b7e24 */ /* 0x000fe4000f8e00ff */
[----:B------:R-:W-:Y:S02]  /*06e0*/  IMAD.MOV.U32 R8, RZ, RZ, 0x29 ;  /* 0x00000029ff087424 */ /* 0x000fe400078e00ff */
[----:B------:R-:W-:Y:S02]  /*06f0*/  IMAD.MOV.U32 R12, RZ, RZ, 0x1 ;  /* 0x00000001ff0c7424 */ /* 0x000fe400078e00ff */
[----:B------:R-:W-:-:S07]  /*0700*/  IMAD.MOV.U32 R13, RZ, RZ, RZ ;  /* 0x000000ffff0d7224 */ /* 0x000fce00078e00ff */
[----:B------:R-:W-:-:S07]  /*0710*/  LEPC R20, `(.L_x_0) ;  /* 0x000000001014794e */ /* 0x000fce0000000000 */
[----:B01----:R-:W-:Y:S05]  /*0720*/  CALL.ABS.NOINC R2 ;  /* 0x0000000002007343 */ /* 0x003fea0003c00000 */
.L_x_0:
[----:B------:R-:W-:Y:S05]  /*0730*/  WARPSYNC.ALL ;  /* 0x0000000000007948 */ /* 0x000fea0003800000 */
[----:B------:R-:W-:Y:S01]  /*0740*/  BAR.SYNC.DEFER_BLOCKING 0x0 ;  /* 0x0000000000007b1d */ /* 0x000fe20000010000 */
[----:B------:R-:W-:-:S05]  /*0750*/  IMAD.MOV.U32 R7, RZ, RZ, RZ ;  /* 0x000000ffff077224 */ /* 0x000fca00078e00ff */
[----:B------:R-:W-:Y:S02]  /*0760*/  ULDC.64 UR6, c[0x0][0x218] ;  /* 0x0000860000067ab9 */ /* 0x000fe40000000a00 */
[----:B------:R-:W-:-:S04]  /*0770*/  LEA R2, P0, R16, UR6, 0x2 ;  /* 0x0000000610027c11 */ /* 0x000fc8000f8010ff */
[----:B------:R-:W-:Y:S01]  /*0780*/  LEA.HI.X R3, R16, UR7, R17, 0x2, P0 ;  /* 0x0000000710037c11 */ /* 0x000fe200080f1411 */
[----:B------:R-:W-:Y:S01]  /*0790*/  ULDC.64 UR6, c[0x0][0x220] ;  /* 0x0000880000067ab9 */ /* 0x000fe20000000a00 */
[----:B------:R-:W-:Y:S01]  /*07a0*/  LOP3.LUT P0, RZ, R0, 0x20, RZ, 0xc0, !PT ;  /* 0x0000002000ff7812 */ /* 0x000fe2000780c0ff */
[----:B------:R-:W-:-:S03]  /*07b0*/  IMAD.WIDE R4, R15, 0x4, R2 ;  /* 0x000000040f047825 */ /* 0x000fc600078e0202 */
[----:B------:R-:W-:Y:S02]  /*07c0*/  ISETP.LT.AND P0, PT, R9, 0x100, !P0 ;  /* 0x000001000900780c */ /* 0x000fe40004701270 */
[----:B------:R-:W-:Y:S01]  /*07d0*/  SHF.R.S32.HI R3, RZ, 0x1f, R14 ;  /* 0x0000001fff037819 */ /* 0x000fe2000001140e */
[----:B------:R1:W5:Y:S01]  /*07e0*/  @!P1 LDG.E.EL R7, desc[UR4][R4.64] ;  /* 0x0000000404079981 */ /* 0x000362000c2e1900 */
[----:B------:R-:W-:-:S04]  /*07f0*/  LEA R2, P1, R14, UR6, 0x2 ;  /* 0x000000060e027c11 */ /* 0x000fc8000f8210ff */
[----:B------:R-:W-:-:S05]  /*0800*/  LEA.HI.X R3, R14, UR7, R3, 0x2, P1 ;  /* 0x000000070e037c11 */ /* 0x000fca00088f1403 */
[----:B------:R-:W-:Y:S05]  /*0810*/  @!P0 EXIT ;  /* 0x000000000000894d */ /* 0x000fea0003800000 */
[----:B-----5:R-:W-:Y:S01]  /*0820*/  STG.E desc[UR4][R2.64], R7 ;  /* 0x0000000702007986 */ /* 0x020fe2000c101904 */
[----:B------:R-:W-:Y:S05]  /*0830*/  EXIT ;  /* 0x000000000000794d */ /* 0x000fea0003800000 */
.L_x_1:
[----:B------:R-:W-:-:S00]  /*0840*/  BRA `(.L_x_1) ;  /* 0xfffffffc00fc7947 */ /* 0x000fc0000383ffff */
[----:B------:R-:W-:-:S00]  /*0850*/  NOP ;  /* 0x0000000000007918 */ /* 0x000fc00000000000 */
        /* <DEDUP_REMOVED lines=10> */
.L_x_2:


//--------------------- .nv.global.init           --------------------------
	.section	.nv.global.init,"aw",@progbits
.nv.global.init:
	.type		assertFunc_0,@object
	.size		assertFunc_0,(assertMessage_0 - assertFunc_0)
assertFunc_0:
        /*0000*/ 	.byte	0x75, 0x6e, 0x6b, 0x6e, 0x6f, 0x77, 0x6e, 0x00
	.type		assertMessage_0,@object
	.size		assertMessage_0,(assertFile_0 - assertMessage_0)
assertMessage_0:
        /*0008*/ 	.byte	0x69, 0x6e, 0x64, 0x65, 0x78, 0x20, 0x6f, 0x75, 0x74, 0x20, 0x6f, 0x66, 0x20, 0x62, 0x6f, 0x75
        /*0018*/ 	.byte	0x6e, 0x64, 0x73, 0x3a, 0x20, 0x30, 0x20, 0x3c, 0x3d, 0x20, 0x74, 0x6d, 0x70, 0x31, 0x30, 0x20
        /*0028*/ 	.byte	0x3c, 0x20, 0x34, 0x00
	.type		assertFile_0,@object
	.size		assertFile_0,(.L_1 - assertFile_0)
assertFile_0:
        /*002c*/ 	.byte	0x69, 0x6e, 0x64, 0x75, 0x63, 0x74, 0x6f, 0x72, 0x5f, 0x63, 0x61, 0x63, 0x68, 0x65, 0x2f, 0x66
        /*003c*/ 	.byte	0x63, 0x2f, 0x63, 0x66, 0x63, 0x62, 0x64, 0x66, 0x6c, 0x34, 0x76, 0x6f, 0x32, 0x67, 0x36, 0x36
        /*004c*/ 	.byte	0x6a, 0x35, 0x75, 0x63, 0x66, 0x76, 0x6c, 0x71, 0x34, 0x77, 0x6c, 0x69, 0x6b, 0x32, 0x73, 0x6b
        /*005c*/ 	.byte	0x68, 0x6f, 0x35, 0x78, 0x61, 0x6f, 0x61, 0x6f, 0x68, 0x76, 0x32, 0x68, 0x63, 0x36, 0x6a, 0x66
        /*006c*/ 	.byte	0x6c, 0x79, 0x36, 0x7a, 0x61, 0x35, 0x2e, 0x70, 0x79, 0x00
.L_1:


//--------------------- .nv.constant0.triton_per_fused_gather_sort_0 --------------------------
	.section	.nv.constant0.triton_per_fused_gather_sort_0,"a",@progbits
	.sectionflags	@""
	.align	4
.nv.constant0.triton_per_fused_gather_sort_0:
	.zero		560


//--------------------- SYMBOLS --------------------------

	.type		__assertfail,@function
